//
// Generated by NVIDIA NVVM Compiler
//
// Compiler Build ID: CL-36424714
// Cuda compilation tools, release 13.0, V13.0.88
// Based on NVVM 20.0.0
//

.version 9.0
.target sm_100
.address_size 64

	// .globl	_Z9cuda_sortPiS_ii
.extern .shared .align 16 .b8 position[];

.visible .entry _Z9cuda_sortPiS_ii(
	.param .u64 .ptr .align 1 _Z9cuda_sortPiS_ii_param_0,
	.param .u64 .ptr .align 1 _Z9cuda_sortPiS_ii_param_1,
	.param .u32 _Z9cuda_sortPiS_ii_param_2,
	.param .u32 _Z9cuda_sortPiS_ii_param_3
)
{
	.reg .pred 	%p<15>;
	.reg .b32 	%r<123>;
	.reg .b64 	%rd<26>;

	ld.param.u64 	%rd10, [_Z9cuda_sortPiS_ii_param_0];
	ld.param.u64 	%rd11, [_Z9cuda_sortPiS_ii_param_1];
	ld.param.u32 	%r37, [_Z9cuda_sortPiS_ii_param_2];
	ld.param.u32 	%r36, [_Z9cuda_sortPiS_ii_param_3];
	cvta.to.global.u64 	%rd1, %rd11;
	cvta.to.global.u64 	%rd2, %rd10;
	mov.u32 	%r38, %tid.x;
	mov.u32 	%r39, %ntid.x;
	mov.u32 	%r40, %ctaid.x;
	mad.lo.s32 	%r1, %r39, %r40, %r38;
	setp.ge.s32 	%p1, %r1, %r37;
	@%p1 bra 	$L__BB0_2;
	mul.wide.s32 	%rd12, %r1, 4;
	add.s64 	%rd13, %rd2, %rd12;
	ld.global.u32 	%r41, [%rd13];
	mul.wide.s32 	%rd14, %r41, 4;
	add.s64 	%rd15, %rd1, %rd14;
	atom.global.add.u32 	%r42, [%rd15], 1;
$L__BB0_2:
	bar.sync 	0;
	setp.ge.s32 	%p2, %r1, %r36;
	mul.wide.s32 	%rd16, %r1, 4;
	add.s64 	%rd3, %rd1, %rd16;
	shl.b32 	%r43, %r1, 2;
	mov.u32 	%r44, position;
	add.s32 	%r2, %r44, %r43;
	@%p2 bra 	$L__BB0_17;
	add.s32 	%r3, %r1, -1;
	ld.global.u32 	%r121, [%rd3+-4];
	st.shared.u32 	[%r2], %r121;
	setp.lt.s32 	%p3, %r1, 2;
	@%p3 bra 	$L__BB0_17;
	add.s32 	%r47, %r1, -2;
	and.b32  	%r5, %r3, 15;
	setp.lt.u32 	%p4, %r47, 15;
	mov.b32 	%r115, 0;
	@%p4 bra 	$L__BB0_7;
	and.b32  	%r115, %r3, -16;
	neg.s32 	%r108, %r115;
	add.s64 	%rd24, %rd1, 32;
$L__BB0_6:
	.pragma "nounroll";
	ld.global.u32 	%r48, [%rd24+-32];
	add.s32 	%r49, %r121, %r48;
	ld.global.u32 	%r50, [%rd24+-28];
	add.s32 	%r51, %r49, %r50;
	ld.global.u32 	%r52, [%rd24+-24];
	add.s32 	%r53, %r51, %r52;
	ld.global.u32 	%r54, [%rd24+-20];
	add.s32 	%r55, %r53, %r54;
	ld.global.u32 	%r56, [%rd24+-16];
	add.s32 	%r57, %r55, %r56;
	ld.global.u32 	%r58, [%rd24+-12];
	add.s32 	%r59, %r57, %r58;
	ld.global.u32 	%r60, [%rd24+-8];
	add.s32 	%r61, %r59, %r60;
	ld.global.u32 	%r62, [%rd24+-4];
	add.s32 	%r63, %r61, %r62;
	ld.global.u32 	%r64, [%rd24];
	add.s32 	%r65, %r63, %r64;
	ld.global.u32 	%r66, [%rd24+4];
	add.s32 	%r67, %r65, %r66;
	ld.global.u32 	%r68, [%rd24+8];
	add.s32 	%r69, %r67, %r68;
	ld.global.u32 	%r70, [%rd24+12];
	add.s32 	%r71, %r69, %r70;
	ld.global.u32 	%r72, [%rd24+16];
	add.s32 	%r73, %r71, %r72;
	ld.global.u32 	%r74, [%rd24+20];
	add.s32 	%r75, %r73, %r74;
	ld.global.u32 	%r76, [%rd24+24];
	add.s32 	%r77, %r75, %r76;
	ld.global.u32 	%r78, [%rd24+28];
	add.s32 	%r121, %r77, %r78;
	add.s32 	%r108, %r108, 16;
	add.s64 	%rd24, %rd24, 64;
	setp.ne.s32 	%p5, %r108, 0;
	@%p5 bra 	$L__BB0_6;
$L__BB0_7:
	setp.eq.s32 	%p6, %r5, 0;
	@%p6 bra 	$L__BB0_16;
	and.b32  	%r15, %r3, 7;
	setp.lt.u32 	%p7, %r5, 8;
	@%p7 bra 	$L__BB0_10;
	mul.wide.u32 	%rd17, %r115, 4;
	add.s64 	%rd18, %rd1, %rd17;
	ld.global.u32 	%r80, [%rd18];
	add.s32 	%r81, %r121, %r80;
	ld.global.u32 	%r82, [%rd18+4];
	add.s32 	%r83, %r81, %r82;
	ld.global.u32 	%r84, [%rd18+8];
	add.s32 	%r85, %r83, %r84;
	ld.global.u32 	%r86, [%rd18+12];
	add.s32 	%r87, %r85, %r86;
	ld.global.u32 	%r88, [%rd18+16];
	add.s32 	%r89, %r87, %r88;
	ld.global.u32 	%r90, [%rd18+20];
	add.s32 	%r91, %r89, %r90;
	ld.global.u32 	%r92, [%rd18+24];
	add.s32 	%r93, %r91, %r92;
	ld.global.u32 	%r94, [%rd18+28];
	add.s32 	%r121, %r93, %r94;
	add.s32 	%r115, %r115, 8;
$L__BB0_10:
	setp.eq.s32 	%p8, %r15, 0;
	@%p8 bra 	$L__BB0_16;
	and.b32  	%r21, %r3, 3;
	setp.lt.u32 	%p9, %r15, 4;
	@%p9 bra 	$L__BB0_13;
	mul.wide.u32 	%rd19, %r115, 4;
	add.s64 	%rd20, %rd1, %rd19;
	ld.global.u32 	%r96, [%rd20];
	add.s32 	%r97, %r121, %r96;
	ld.global.u32 	%r98, [%rd20+4];
	add.s32 	%r99, %r97, %r98;
	ld.global.u32 	%r100, [%rd20+8];
	add.s32 	%r101, %r99, %r100;
	ld.global.u32 	%r102, [%rd20+12];
	add.s32 	%r121, %r101, %r102;
	add.s32 	%r115, %r115, 4;
$L__BB0_13:
	setp.eq.s32 	%p10, %r21, 0;
	@%p10 bra 	$L__BB0_16;
	mul.wide.u32 	%rd21, %r115, 4;
	add.s64 	%rd25, %rd1, %rd21;
	neg.s32 	%r119, %r21;
$L__BB0_15:
	.pragma "nounroll";
	ld.global.u32 	%r103, [%rd25];
	add.s32 	%r121, %r121, %r103;
	add.s64 	%rd25, %rd25, 4;
	add.s32 	%r119, %r119, 1;
	setp.ne.s32 	%p11, %r119, 0;
	@%p11 bra 	$L__BB0_15;
$L__BB0_16:
	st.shared.u32 	[%r2], %r121;
$L__BB0_17:
	setp.ge.s32 	%p12, %r1, %r36;
	bar.sync 	0;
	@%p12 bra 	$L__BB0_21;
	ld.global.u32 	%r104, [%rd3];
	setp.lt.s32 	%p13, %r104, 1;
	@%p13 bra 	$L__BB0_21;
	ld.shared.u32 	%r33, [%r2];
	mov.b32 	%r122, 0;
$L__BB0_20:
	add.s32 	%r106, %r33, %r122;
	mul.wide.s32 	%rd22, %r106, 4;
	add.s64 	%rd23, %rd2, %rd22;
	st.global.u32 	[%rd23], %r1;
	add.s32 	%r122, %r122, 1;
	ld.global.u32 	%r107, [%rd3];
	setp.lt.s32 	%p14, %r122, %r107;
	@%p14 bra 	$L__BB0_20;
$L__BB0_21:
	ret;

}


// ===== COMPILED SASS (sm_100) =====

	.target	sm_100

	.elftype	@"ET_EXEC"


//--------------------- .note.nv.tkinfo           --------------------------
	.section	.note.nv.tkinfo,"",@"SHT_NOTE"
	.sectionflags	@"SHF_NOTE_NV_TKINFO"
	.tkinfo
        /*0018*/ 	.word	0x00000002
        /*0030*/ 	.string	""
        /*0030*/ 	.string	"ptxas"
        /*0030*/ 	.string	"Cuda compilation tools, release 13.0, V13.0.88"
        /*0030*/ 	.string	"Build cuda_13.0.r13.0/compiler.36424714_0"
        /*0030*/ 	.string	"-arch sm_100 -m 64 "



//--------------------- .note.nv.cuinfo           --------------------------
	.section	.note.nv.cuinfo,"",@"SHT_NOTE"
	.sectionflags	@"SHF_NOTE_NV_CUINFO"
        /*0018*/ 	.short	0x0002
        /*001a*/ 	.short	0x0064
        /*001c*/ 	.short	0x0082
	.zero		2


//--------------------- .nv.info                  --------------------------
	.section	.nv.info,"",@"SHT_CUDA_INFO"
	.align	4


	//----- nvinfo : EIATTR_REGCOUNT
	.align		4
        /*0000*/ 	.byte	0x04, 0x2f
        /*0002*/ 	.short	(.L_1 - .L_0)
	.align		4
.L_0:
        /*0004*/ 	.word	index@(_Z9cuda_sortPiS_ii)
        /*0008*/ 	.word	0x0000001c


	//----- nvinfo : EIATTR_FRAME_SIZE
	.align		4
.L_1:
        /*000c*/ 	.byte	0x04, 0x11
        /*000e*/ 	.short	(.L_3 - .L_2)
	.align		4
.L_2:
        /*0010*/ 	.word	index@(_Z9cuda_sortPiS_ii)
        /*0014*/ 	.word	0x00000000


	//----- nvinfo : EIATTR_MIN_STACK_SIZE
	.align		4
.L_3:
        /*0018*/ 	.byte	0x04, 0x12
        /*001a*/ 	.short	(.L_5 - .L_4)
	.align		4
.L_4:
        /*001c*/ 	.word	index@(_Z9cuda_sortPiS_ii)
        /*0020*/ 	.word	0x00000000
.L_5:


//--------------------- .nv.compat                --------------------------
	.section	.nv.compat,"",@"SHT_CUDA_COMPAT_INFO"
	.align	4
        /*0000*/ 	.byte	0x02, 0x09, 0x00, 0x00, 0x02, 0x02, 0x01, 0x00, 0x02, 0x05, 0x05, 0x00, 0x03, 0x07, 0x01, 0x01
        /*0010*/ 	.byte	0x02, 0x03, 0x00, 0x00, 0x02, 0x06, 0x01, 0x00, 0x04, 0x0b, 0x08, 0x00, 0x09, 0x00, 0x00, 0x00
        /*0020*/ 	.byte	0x00, 0x00, 0x00, 0x00


//--------------------- .nv.info._Z9cuda_sortPiS_ii --------------------------
	.section	.nv.info._Z9cuda_sortPiS_ii,"",@"SHT_CUDA_INFO"
	.sectionflags	@""
	.align	4


	//----- nvinfo : EIATTR_CUDA_API_VERSION
	.align		4
        /*0000*/ 	.byte	0x04, 0x37
        /*0002*/ 	.short	(.L_7 - .L_6)
.L_6:
        /*0004*/ 	.word	0x00000082


	//----- nvinfo : EIATTR_KPARAM_INFO
	.align		4
.L_7:
        /*0008*/ 	.byte	0x04, 0x17
        /*000a*/ 	.short	(.L_9 - .L_8)
.L_8:
        /*000c*/ 	.word	0x00000000
        /*0010*/ 	.short	0x0003
        /*0012*/ 	.short	0x0014
        /*0014*/ 	.byte	0x00, 0xf0, 0x11, 0x00


	//----- nvinfo : EIATTR_KPARAM_INFO
	.align		4
.L_9:
        /*0018*/ 	.byte	0x04, 0x17
        /*001a*/ 	.short	(.L_11 - .L_10)
.L_10:
        /*001c*/ 	.word	0x00000000
        /*0020*/ 	.short	0x0002
        /*0022*/ 	.short	0x0010
        /*0024*/ 	.byte	0x00, 0xf0, 0x11, 0x00


	//----- nvinfo : EIATTR_KPARAM_INFO
	.align		4
.L_11:
        /*0028*/ 	.byte	0x04, 0x17
        /*002a*/ 	.short	(.L_13 - .L_12)
.L_12:
        /*002c*/ 	.word	0x00000000
        /*0030*/ 	.short	0x0001
        /*0032*/ 	.short	0x0008
        /*0034*/ 	.byte	0x00, 0xf5, 0x21, 0x00


	//----- nvinfo : EIATTR_KPARAM_INFO
	.align		4
.L_13:
        /*0038*/ 	.byte	0x04, 0x17
        /*003a*/ 	.short	(.L_15 - .L_14)
.L_14:
        /*003c*/ 	.word	0x00000000
        /*0040*/ 	.short	0x0000
        /*0042*/ 	.short	0x0000
        /*0044*/ 	.byte	0x00, 0xf5, 0x21, 0x00


	//----- nvinfo : EIATTR_SPARSE_MMA_MASK
	.align		4
.L_15:
        /*0048*/ 	.byte	0x03, 0x50
        /*004a*/ 	.short	0x0000


	//----- nvinfo : EIATTR_MAXREG_COUNT
	.align		4
        /*004c*/ 	.byte	0x03, 0x1b
        /*004e*/ 	.short	0x00ff


	//----- nvinfo : EIATTR_NUM_BARRIERS
	.align		4
        /*0050*/ 	.byte	0x02, 0x4c
        /*0052*/ 	.byte	0x01
	.zero		1


	//----- nvinfo : EIATTR_MERCURY_ISA_VERSION
	.align		4
        /*0054*/ 	.byte	0x03, 0x5f
        /*0056*/ 	.short	0x0101


	//----- nvinfo : EIATTR_VRC_CTA_INIT_COUNT
	.align		4
        /*0058*/ 	.byte	0x02, 0x4a
	.zero		1
	.zero		1


	//----- nvinfo : EIATTR_EXIT_INSTR_OFFSETS
	.align		4
        /*005c*/ 	.byte	0x04, 0x1c
        /*005e*/ 	.short	(.L_17 - .L_16)


	//   ....[0]....
.L_16:
        /*0060*/ 	.word	0x00000850


	//   ....[1]....
        /*0064*/ 	.word	0x00000880


	//   ....[2]....
        /*0068*/ 	.word	0x00000930


	//----- nvinfo : EIATTR_CRS_STACK_SIZE
	.align		4
.L_17:
        /*006c*/ 	.byte	0x04, 0x1e
        /*006e*/ 	.short	(.L_19 - .L_18)
.L_18:
        /*0070*/ 	.word	0x00000000


	//----- nvinfo : EIATTR_CBANK_PARAM_SIZE
	.align		4
.L_19:
        /*0074*/ 	.byte	0x03, 0x19
        /*0076*/ 	.short	0x0018


	//----- nvinfo : EIATTR_PARAM_CBANK
	.align		4
        /*0078*/ 	.byte	0x04, 0x0a
        /*007a*/ 	.short	(.L_21 - .L_20)
	.align		4
.L_20:
        /*007c*/ 	.word	index@(.nv.constant0._Z9cuda_sortPiS_ii)
        /*0080*/ 	.short	0x0380
        /*0082*/ 	.short	0x0018


	//----- nvinfo : EIATTR_SW_WAR
	.align		4
.L_21:
        /*0084*/ 	.byte	0x04, 0x36
        /*0086*/ 	.short	(.L_23 - .L_22)
.L_22:
        /*0088*/ 	.word	0x00000008
.L_23:


//--------------------- .nv.callgraph             --------------------------
	.section	.nv.callgraph,"",@"SHT_CUDA_CALLGRAPH"
	.align	4
	.sectionentsize	8
	.align		4
        /*0000*/ 	.word	0x00000000
	.align		4
        /*0004*/ 	.word	0xffffffff
	.align		4
        /*0008*/ 	.word	0x00000000
	.align		4
        /*000c*/ 	.word	0xfffffffe
	.align		4
        /*0010*/ 	.word	0x00000000
	.align		4
        /*0014*/ 	.word	0xfffffffd
	.align		4
        /*0018*/ 	.word	0x00000000
	.align		4
        /*001c*/ 	.word	0xfffffffc


//--------------------- .text._Z9cuda_sortPiS_ii  --------------------------
	.section	.text._Z9cuda_sortPiS_ii,"ax",@progbits
	.align	128
        .global         _Z9cuda_sortPiS_ii
        .type           _Z9cuda_sortPiS_ii,@function
        .size           _Z9cuda_sortPiS_ii,(.L_x_16 - _Z9cuda_sortPiS_ii)
        .other          _Z9cuda_sortPiS_ii,@"STO_CUDA_ENTRY STV_DEFAULT"
_Z9cuda_sortPiS_ii:
.text._Z9cuda_sortPiS_ii:
[----:B------:R-:W-:Y:S01]  /*0000*/  LDC R1, c[0x0][0x37c] ;  /* 0x0000df00ff017b82 */ /* 0x000fe20000000800 */
[----:B------:R-:W0:Y:S01]  /*0010*/  S2R R9, SR_TID.X ;  /* 0x0000000000097919 */ /* 0x000e220000002100 */
[----:B------:R-:W0:Y:S01]  /*0020*/  LDCU UR4, c[0x0][0x360] ;  /* 0x00006c00ff0477ac */ /* 0x000e220008000800 */
[----:B------:R-:W-:Y:S01]  /*0030*/  BSSY.RECONVERGENT B0, `(.L_x_0) ;  /* 0x000000e000007945 */ /* 0x000fe20003800200 */
[----:B------:R-:W0:Y:S01]  /*0040*/  S2R R0, SR_CTAID.X ;  /* 0x0000000000007919 */ /* 0x000e220000002500 */
[----:B------:R-:W1:Y:S01]  /*0050*/  LDCU UR5, c[0x0][0x390] ;  /* 0x00007200ff0577ac */ /* 0x000e620008000800 */
[----:B------:R-:W2:Y:S01]  /*0060*/  LDCU.64 UR6, c[0x0][0x358] ;  /* 0x00006b00ff0677ac */ /* 0x000ea20008000a00 */
[----:B0-----:R-:W-:-:S05]  /*0070*/  IMAD R9, R0, UR4, R9 ;  /* 0x0000000400097c24 */ /* 0x001fca000f8e0209 */
[----:B-1----:R-:W-:-:S13]  /*0080*/  ISETP.GE.AND P0, PT, R9, UR5, PT ;  /* 0x0000000509007c0c */ /* 0x002fda000bf06270 */
[----:B--2---:R-:W-:Y:S05]  /*0090*/  @P0 BRA `(.L_x_1) ;  /* 0x00000000001c0947 */ /* 0x004fea0003800000 */
[----:B------:R-:W0:Y:S08]  /*00a0*/  LDC.64 R2, c[0x0][0x380] ;  /* 0x0000e000ff027b82 */ /* 0x000e300000000a00 */
[----:B------:R-:W1:Y:S01]  /*00b0*/  LDC.64 R4, c[0x0][0x388] ;  /* 0x0000e200ff047b82 */ /* 0x000e620000000a00 */
[----:B0-----:R-:W-:-:S06]  /*00c0*/  IMAD.WIDE R2, R9, 0x4, R2 ;  /* 0x0000000409027825 */ /* 0x001fcc00078e0202 */
[----:B------:R-:W1:Y:S01]  /*00d0*/  LDG.E R3, desc[UR6][R2.64] ;  /* 0x0000000602037981 */ /* 0x000e62000c1e1900 */
[----:B------:R-:W-:Y:S02]  /*00e0*/  IMAD.MOV.U32 R7, RZ, RZ, 0x1 ;  /* 0x00000001ff077424 */ /* 0x000fe400078e00ff */
[----:B-1----:R-:W-:-:S05]  /*00f0*/  IMAD.WIDE R4, R3, 0x4, R4 ;  /* 0x0000000403047825 */ /* 0x002fca00078e0204 */
[----:B------:R0:W-:Y:S02]  /*0100*/  REDG.E.ADD.STRONG.GPU desc[UR6][R4.64], R7 ;  /* 0x000000070400798e */ /* 0x0001e4000c12e106 */
.L_x_1:
[----:B------:R-:W-:Y:S05]  /*0110*/  BSYNC.RECONVERGENT B0 ;  /* 0x0000000000007941 */ /* 0x000fea0003800200 */
.L_x_0:
[----:B------:R-:W1:Y:S01]  /*0120*/  S2UR UR5, SR_CgaCtaId ;  /* 0x00000000000579c3 */ /* 0x000e620000008800 */
[----:B------:R-:W2:Y:S01]  /*0130*/  LDCU UR8, c[0x0][0x394] ;  /* 0x00007280ff0877ac */ /* 0x000ea20008000800 */
[----:B------:R-:W-:Y:S01]  /*0140*/  BSSY.RECONVERGENT B0, `(.L_x_2) ;  /* 0x000006f000007945 */ /* 0x000fe20003800200 */
[----:B------:R-:W-:-:S05]  /*0150*/  UMOV UR4, 0x400 ;  /* 0x0000040000047882 */ /* 0x000fca0000000000 */
[----:B------:R-:W0:Y:S08]  /*0160*/  LDC.64 R2, c[0x0][0x388] ;  /* 0x0000e200ff027b82 */ /* 0x000e300000000a00 */
[----:B------:R-:W-:Y:S01]  /*0170*/  BAR.SYNC.DEFER_BLOCKING 0x0 ;  /* 0x0000000000007b1d */ /* 0x000fe20000010000 */
[----:B--2---:R-:W-:Y:S01]  /*0180*/  ISETP.GE.AND P0, PT, R9, UR8, PT ;  /* 0x0000000809007c0c */ /* 0x004fe2000bf06270 */
[----:B-1----:R-:W-:-:S06]  /*0190*/  ULEA UR4, UR5, UR4, 0x18 ;  /* 0x0000000405047291 */ /* 0x002fcc000f8ec0ff */
[C---:B------:R-:W-:Y:S01]  /*01a0*/  LEA R0, R9.reuse, UR4, 0x2 ;  /* 0x0000000409007c11 */ /* 0x040fe2000f8e10ff */
[----:B0-----:R-:W-:-:S05]  /*01b0*/  IMAD.WIDE R4, R9, 0x4, R2 ;  /* 0x0000000409047825 */ /* 0x001fca00078e0202 */
[----:B------:R-:W-:Y:S05]  /*01c0*/  @P0 BRA `(.L_x_3) ;  /* 0x0000000400980947 */ /* 0x000fea0003800000 */
[----:B------:R-:W2:Y:S01]  /*01d0*/  LDG.E R13, desc[UR6][R4.64+-0x4] ;  /* 0xfffffc06040d7981 */ /* 0x000ea2000c1e1900 */
[----:B------:R-:W-:-:S03]  /*01e0*/  ISETP.GE.AND P1, PT, R9, 0x2, PT ;  /* 0x000000020900780c */ /* 0x000fc60003f26270 */
[----:B--2---:R0:W-:Y:S10]  /*01f0*/  STS [R0], R13 ;  /* 0x0000000d00007388 */ /* 0x0041f40000000800 */
[----:B------:R-:W-:Y:S05]  /*0200*/  @!P1 BRA `(.L_x_3) ;  /* 0x0000000400889947 */ /* 0x000fea0003800000 */
[C---:B------:R-:W-:Y:S01]  /*0210*/  VIADD R6, R9.reuse, 0xfffffffe ;  /* 0xfffffffe09067836 */ /* 0x040fe20000000000 */
[----:B------:R-:W-:Y:S01]  /*0220*/  BSSY.RECONVERGENT B1, `(.L_x_4) ;  /* 0x000002d000017945 */ /* 0x000fe20003800200 */
[----:B------:R-:W-:Y:S02]  /*0230*/  VIADD R8, R9, 0xffffffff ;  /* 0xffffffff09087836 */ /* 0x000fe40000000000 */
[----:B------:R-:W-:Y:S01]  /*0240*/  IMAD.MOV.U32 R11, RZ, RZ, RZ ;  /* 0x000000ffff0b7224 */ /* 0x000fe200078e00ff */
[----:B------:R-:W-:Y:S02]  /*0250*/  ISETP.GE.U32.AND P2, PT, R6, 0xf, PT ;  /* 0x0000000f0600780c */ /* 0x000fe40003f46070 */
[----:B------:R-:W-:-:S04]  /*0260*/  LOP3.LUT R24, R8, 0xf, RZ, 0xc0, !PT ;  /* 0x0000000f08187812 */ /* 0x000fc800078ec0ff */
[----:B------:R-:W-:-:S07]  /*0270*/  ISETP.NE.AND P1, PT, R24, RZ, PT ;  /* 0x000000ff1800720c */ /* 0x000fce0003f25270 */
[----:B------:R-:W-:Y:S06]  /*0280*/  @!P2 BRA `(.L_x_5) ;  /* 0x000000000098a947 */ /* 0x000fec0003800000 */
[----:B------:R-:W1:Y:S01]  /*0290*/  LDCU.64 UR4, c[0x0][0x388] ;  /* 0x00007100ff0477ac */ /* 0x000e620008000a00 */
[----:B------:R-:W-:-:S05]  /*02a0*/  LOP3.LUT R11, R8, 0xfffffff0, RZ, 0xc0, !PT ;  /* 0xfffffff0080b7812 */ /* 0x000fca00078ec0ff */
[----:B------:R-:W-:Y:S01]  /*02b0*/  IMAD.MOV R10, RZ, RZ, -R11 ;  /* 0x000000ffff0a7224 */ /* 0x000fe200078e0a0b */
[----:B-1----:R-:W-:-:S04]  /*02c0*/  UIADD3 UR4, UP0, UPT, UR4, 0x20, URZ ;  /* 0x0000002004047890 */ /* 0x002fc8000ff1e0ff */
[----:B------:R-:W-:Y:S02]  /*02d0*/  UIADD3.X UR5, UPT, UPT, URZ, UR5, URZ, UP0, !UPT ;  /* 0x00000005ff057290 */ /* 0x000fe400087fe4ff */
[----:B------:R-:W-:-:S04]  /*02e0*/  IMAD.U32 R14, RZ, RZ, UR4 ;  /* 0x00000004ff0e7e24 */ /* 0x000fc8000f8e00ff */
[----:B------:R-:W-:-:S07]  /*02f0*/  IMAD.U32 R15, RZ, RZ, UR5 ;  /* 0x00000005ff0f7e24 */ /* 0x000fce000f8e00ff */
.L_x_6:
[----:B------:R-:W-:Y:S02]  /*0300*/  IMAD.MOV.U32 R6, RZ, RZ, R14 ;  /* 0x000000ffff067224 */ /* 0x000fe400078e000e */
[----:B------:R-:W-:-:S05]  /*0310*/  IMAD.MOV.U32 R7, RZ, RZ, R15 ;  /* 0x000000ffff077224 */ /* 0x000fca00078e000f */
[----:B------:R-:W2:Y:S04]  /*0320*/  LDG.E R20, desc[UR6][R6.64+-0x20] ;  /* 0xffffe00606147981 */ /* 0x000ea8000c1e1900 */
[----:B------:R-:W2:Y:S04]  /*0330*/  LDG.E R22, desc[UR6][R6.64+-0x1c] ;  /* 0xffffe40606167981 */ /* 0x000ea8000c1e1900 */
[----:B------:R-:W3:Y:S04]  /*0340*/  LDG.E R23, desc[UR6][R6.64+-0x18] ;  /* 0xffffe80606177981 */ /* 0x000ee8000c1e1900 */
[----:B------:R-:W3:Y:S04]  /*0350*/  LDG.E R25, desc[UR6][R6.64+-0x14] ;  /* 0xffffec0606197981 */ /* 0x000ee8000c1e1900 */
[----:B------:R-:W4:Y:S04]  /*0360*/  LDG.E R12, desc[UR6][R6.64+-0x10] ;  /* 0xfffff006060c7981 */ /* 0x000f28000c1e1900 */
[----:B------:R-:W4:Y:S04]  /*0370*/  LDG.E R15, desc[UR6][R6.64+-0xc] ;  /* 0xfffff406060f7981 */ /* 0x000f28000c1e1900 */
[----:B------:R-:W5:Y:S04]  /*0380*/  LDG.E R14, desc[UR6][R6.64+-0x8] ;  /* 0xfffff806060e7981 */ /* 0x000f68000c1e1900 */
[----:B------:R-:W5:Y:S04]  /*0390*/  LDG.E R17, desc[UR6][R6.64+-0x4] ;  /* 0xfffffc0606117981 */ /* 0x000f68000c1e1900 */
[----:B------:R-:W5:Y:S04]  /*03a0*/  LDG.E R16, desc[UR6][R6.64] ;  /* 0x0000000606107981 */ /* 0x000f68000c1e1900 */
[----:B------:R-:W5:Y:S04]  /*03b0*/  LDG.E R19, desc[UR6][R6.64+0x4] ;  /* 0x0000040606137981 */ /* 0x000f68000c1e1900 */
[----:B------:R-:W5:Y:S04]  /*03c0*/  LDG.E R18, desc[UR6][R6.64+0x8] ;  /* 0x0000080606127981 */ /* 0x000f68000c1e1900 */
[----:B------:R-:W5:Y:S01]  /*03d0*/  LDG.E R21, desc[UR6][R6.64+0xc] ;  /* 0x00000c0606157981 */ /* 0x000f62000c1e1900 */
[----:B--2---:R-:W-:-:S03]  /*03e0*/  IADD3 R22, PT, PT, R22, R13, R20 ;  /* 0x0000000d16167210 */ /* 0x004fc60007ffe014 */
[----:B0-----:R-:W2:Y:S04]  /*03f0*/  LDG.E R13, desc[UR6][R6.64+0x10] ;  /* 0x00001006060d7981 */ /* 0x001ea8000c1e1900 */
[----:B------:R-:W2:Y:S01]  /*0400*/  LDG.E R20, desc[UR6][R6.64+0x14] ;  /* 0x0000140606147981 */ /* 0x000ea2000c1e1900 */
[----:B---3--:R-:W-:-:S03]  /*0410*/  IADD3 R25, PT, PT, R25, R22, R23 ;  /* 0x0000001619197210 */ /* 0x008fc60007ffe017 */
[----:B------:R-:W3:Y:S04]  /*0420*/  LDG.E R22, desc[UR6][R6.64+0x18] ;  /* 0x0000180606167981 */ /* 0x000ee8000c1e1900 */
[----:B------:R-:W3:Y:S01]  /*0430*/  LDG.E R23, desc[UR6][R6.64+0x1c] ;  /* 0x00001c0606177981 */ /* 0x000ee2000c1e1900 */
[----:B------:R-:W-:Y:S01]  /*0440*/  VIADD R10, R10, 0x10 ;  /* 0x000000100a0a7836 */ /* 0x000fe20000000000 */
[----:B----4-:R-:W-:-:S04]  /*0450*/  IADD3 R12, PT, PT, R15, R25, R12 ;  /* 0x000000190f0c7210 */ /* 0x010fc80007ffe00c */
[----:B------:R-:W-:Y:S02]  /*0460*/  ISETP.NE.AND P2, PT, R10, RZ, PT ;  /* 0x000000ff0a00720c */ /* 0x000fe40003f45270 */
[----:B-----5:R-:W-:Y:S02]  /*0470*/  IADD3 R12, PT, PT, R17, R12, R14 ;  /* 0x0000000c110c7210 */ /* 0x020fe40007ffe00e */
[----:B------:R-:W-:-:S05]  /*0480*/  IADD3 R14, P3, PT, R6, 0x40, RZ ;  /* 0x00000040060e7810 */ /* 0x000fca0007f7e0ff */
[----:B------:R-:W-:Y:S01]  /*0490*/  IMAD.X R15, RZ, RZ, R7, P3 ;  /* 0x000000ffff0f7224 */ /* 0x000fe200018e0607 */
[----:B------:R-:W-:-:S04]  /*04a0*/  IADD3 R12, PT, PT, R19, R12, R16 ;  /* 0x0000000c130c7210 */ /* 0x000fc80007ffe010 */
[----:B------:R-:W-:-:S04]  /*04b0*/  IADD3 R12, PT, PT, R21, R12, R18 ;  /* 0x0000000c150c7210 */ /* 0x000fc80007ffe012 */
[----:B--2---:R-:W-:-:S04]  /*04c0*/  IADD3 R13, PT, PT, R20, R12, R13 ;  /* 0x0000000c140d7210 */ /* 0x004fc80007ffe00d */
[----:B---3--:R-:W-:Y:S01]  /*04d0*/  IADD3 R13, PT, PT, R23, R13, R22 ;  /* 0x0000000d170d7210 */ /* 0x008fe20007ffe016 */
[----:B------:R-:W-:Y:S06]  /*04e0*/  @P2 BRA `(.L_x_6) ;  /* 0xfffffffc00842947 */ /* 0x000fec000383ffff */
.L_x_5:
[----:B------:R-:W-:Y:S05]  /*04f0*/  BSYNC.RECONVERGENT B1 ;  /* 0x0000000000017941 */ /* 0x000fea0003800200 */
.L_x_4:
[----:B------:R-:W-:Y:S04]  /*0500*/  BSSY.RECONVERGENT B1, `(.L_x_7) ;  /* 0x0000031000017945 */ /* 0x000fe80003800200 */
[----:B------:R-:W-:Y:S05]  /*0510*/  @!P1 BRA `(.L_x_8) ;  /* 0x0000000000bc9947 */ /* 0x000fea0003800000 */
[----:B------:R-:W-:Y:S01]  /*0520*/  ISETP.GE.U32.AND P1, PT, R24, 0x8, PT ;  /* 0x000000081800780c */ /* 0x000fe20003f26070 */
[----:B------:R-:W-:Y:S01]  /*0530*/  BSSY.RECONVERGENT B2, `(.L_x_9) ;  /* 0x0000012000027945 */ /* 0x000fe20003800200 */
[----:B------:R-:W-:-:S04]  /*0540*/  LOP3.LUT R20, R8, 0x7, RZ, 0xc0, !PT ;  /* 0x0000000708147812 */ /* 0x000fc800078ec0ff */
[----:B------:R-:W-:-:S07]  /*0550*/  ISETP.NE.AND P2, PT, R20, RZ, PT ;  /* 0x000000ff1400720c */ /* 0x000fce0003f45270 */
[----:B------:R-:W-:Y:S06]  /*0560*/  @!P1 BRA `(.L_x_10) ;  /* 0x0000000000389947 */ /* 0x000fec0003800000 */
[----:B------:R-:W-:-:S05]  /*0570*/  IMAD.WIDE.U32 R6, R11, 0x4, R2 ;  /* 0x000000040b067825 */ /* 0x000fca00078e0002 */
[----:B------:R-:W2:Y:S04]  /*0580*/  LDG.E R10, desc[UR6][R6.64] ;  /* 0x00000006060a7981 */ /* 0x000ea8000c1e1900 */
[----:B------:R-:W2:Y:S04]  /*0590*/  LDG.E R12, desc[UR6][R6.64+0x4] ;  /* 0x00000406060c7981 */ /* 0x000ea8000c1e1900 */
[----:B------:R-:W3:Y:S04]  /*05a0*/  LDG.E R15, desc[UR6][R6.64+0x8] ;  /* 0x00000806060f7981 */ /* 0x000ee8000c1e1900 */
[----:B------:R-:W3:Y:S04]  /*05b0*/  LDG.E R14, desc[UR6][R6.64+0xc] ;  /* 0x00000c06060e7981 */ /* 0x000ee8000c1e1900 */
[----:B------:R-:W4:Y:S04]  /*05c0*/  LDG.E R17, desc[UR6][R6.64+0x10] ;  /* 0x0000100606117981 */ /* 0x000f28000c1e1900 */
[----:B------:R-:W4:Y:S04]  /*05d0*/  LDG.E R16, desc[UR6][R6.64+0x14] ;  /* 0x0000140606107981 */ /* 0x000f28000c1e1900 */
[----:B------:R-:W0:Y:S04]  /*05e0*/  LDG.E R19, desc[UR6][R6.64+0x18] ;  /* 0x0000180606137981 */ /* 0x000e28000c1e1900 */
[----:B------:R-:W0:Y:S01]  /*05f0*/  LDG.E R18, desc[UR6][R6.64+0x1c] ;  /* 0x00001c0606127981 */ /* 0x000e22000c1e1900 */
[----:B------:R-:W-:Y:S01]  /*0600*/  VIADD R11, R11, 0x8 ;  /* 0x000000080b0b7836 */ /* 0x000fe20000000000 */
[----:B--2---:R-:W-:-:S04]  /*0610*/  IADD3 R10, PT, PT, R12, R13, R10 ;  /* 0x0000000d0c0a7210 */ /* 0x004fc80007ffe00a */
[----:B---3--:R-:W-:-:S04]  /*0620*/  IADD3 R10, PT, PT, R14, R10, R15 ;  /* 0x0000000a0e0a7210 */ /* 0x008fc80007ffe00f */
[----:B----4-:R-:W-:-:S04]  /*0630*/  IADD3 R10, PT, PT, R16, R10, R17 ;  /* 0x0000000a100a7210 */ /* 0x010fc80007ffe011 */
[----:B0-----:R-:W-:-:S07]  /*0640*/  IADD3 R13, PT, PT, R18, R10, R19 ;  /* 0x0000000a120d7210 */ /* 0x001fce0007ffe013 */
.L_x_10:
[----:B------:R-:W-:Y:S05]  /*0650*/  BSYNC.RECONVERGENT B2 ;  /* 0x0000000000027941 */ /* 0x000fea0003800200 */
.L_x_9:
        /* <DEDUP_REMOVED lines=9> */
[----:B------:R-:W0:Y:S04]  /*06f0*/  LDG.E R15, desc[UR6][R6.64+0x8] ;  /* 0x00000806060f7981 */ /* 0x000e28000c1e1900 */
[----:B------:R-:W0:Y:S01]  /*0700*/  LDG.E R14, desc[UR6][R6.64+0xc] ;  /* 0x00000c06060e7981 */ /* 0x000e22000c1e1900 */
[----:B------:R-:W-:Y:S01]  /*0710*/  VIADD R11, R11, 0x4 ;  /* 0x000000040b0b7836 */ /* 0x000fe20000000000 */
[----:B--2---:R-:W-:-:S04]  /*0720*/  IADD3 R10, PT, PT, R12, R13, R10 ;  /* 0x0000000d0c0a7210 */ /* 0x004fc80007ffe00a */
[----:B0-----:R-:W-:-:S07]  /*0730*/  IADD3 R13, PT, PT, R14, R10, R15 ;  /* 0x0000000a0e0d7210 */ /* 0x001fce0007ffe00f */
.L_x_12:
[----:B------:R-:W-:Y:S05]  /*0740*/  BSYNC.RECONVERGENT B2 ;  /* 0x0000000000027941 */ /* 0x000fea0003800200 */
.L_x_11:
[----:B------:R-:W-:Y:S05]  /*0750*/  @!P2 BRA `(.L_x_8) ;  /* 0x00000000002ca947 */ /* 0x000fea0003800000 */
[----:B------:R-:W-:-:S04]  /*0760*/  IMAD.WIDE.U32 R2, R11, 0x4, R2 ;  /* 0x000000040b027825 */ /* 0x000fc800078e0002 */
[----:B------:R-:W-:Y:S02]  /*0770*/  IMAD.MOV R8, RZ, RZ, -R8 ;  /* 0x000000ffff087224 */ /* 0x000fe400078e0a08 */
[----:B------:R-:W-:-:S07]  /*0780*/  IMAD.MOV.U32 R6, RZ, RZ, R2 ;  /* 0x000000ffff067224 */ /* 0x000fce00078e0002 */
.L_x_13:
[----:B------:R-:W-:-:S06]  /*0790*/  IMAD.MOV.U32 R2, RZ, RZ, R6 ;  /* 0x000000ffff027224 */ /* 0x000fcc00078e0006 */
[----:B------:R1:W0:Y:S01]  /*07a0*/  LDG.E R2, desc[UR6][R2.64] ;  /* 0x0000000602027981 */ /* 0x000222000c1e1900 */
[----:B------:R-:W-:Y:S01]  /*07b0*/  VIADD R8, R8, 0x1 ;  /* 0x0000000108087836 */ /* 0x000fe20000000000 */
[----:B------:R-:W-:-:S04]  /*07c0*/  IADD3 R6, P2, PT, R6, 0x4, RZ ;  /* 0x0000000406067810 */ /* 0x000fc80007f5e0ff */
[----:B------:R-:W-:Y:S01]  /*07d0*/  ISETP.NE.AND P1, PT, R8, RZ, PT ;  /* 0x000000ff0800720c */ /* 0x000fe20003f25270 */
[----:B-1----:R-:W-:Y:S02]  /*07e0*/  IMAD.X R3, RZ, RZ, R3, P2 ;  /* 0x000000ffff037224 */ /* 0x002fe400010e0603 */
[----:B0-----:R-:W-:-:S10]  /*07f0*/  IMAD.IADD R13, R2, 0x1, R13 ;  /* 0x00000001020d7824 */ /* 0x001fd400078e020d */
[----:B------:R-:W-:Y:S05]  /*0800*/  @P1 BRA `(.L_x_13) ;  /* 0xfffffffc00e01947 */ /* 0x000fea000383ffff */
.L_x_8:
[----:B------:R-:W-:Y:S05]  /*0810*/  BSYNC.RECONVERGENT B1 ;  /* 0x0000000000017941 */ /* 0x000fea0003800200 */
.L_x_7:
[----:B------:R1:W-:Y:S02]  /*0820*/  STS [R0], R13 ;  /* 0x0000000d00007388 */ /* 0x0003e40000000800 */
.L_x_3:
[----:B------:R-:W-:Y:S05]  /*0830*/  BSYNC.RECONVERGENT B0 ;  /* 0x0000000000007941 */ /* 0x000fea0003800200 */
.L_x_2:
[----:B------:R-:W-:Y:S06]  /*0840*/  BAR.SYNC.DEFER_BLOCKING 0x0 ;  /* 0x0000000000007b1d */ /* 0x000fec0000010000 */
[----:B------:R-:W-:Y:S05]  /*0850*/  @P0 EXIT ;  /* 0x000000000000094d */ /* 0x000fea0003800000 */
[----:B------:R-:W2:Y:S02]  /*0860*/  LDG.E R2, desc[UR6][R4.64] ;  /* 0x0000000604027981 */ /* 0x000ea4000c1e1900 */
[----:B--2---:R-:W-:-:S13]  /*0870*/  ISETP.GE.AND P0, PT, R2, 0x1, PT ;  /* 0x000000010200780c */ /* 0x004fda0003f06270 */
[----:B------:R-:W-:Y:S05]  /*0880*/  @!P0 EXIT ;  /* 0x000000000000894d */ /* 0x000fea0003800000 */
[----:B01----:R-:W0:Y:S01]  /*0890*/  LDS R0, [R0] ;  /* 0x0000000000007984 */ /* 0x003e220000000800 */
[----:B------:R-:W1:Y:S01]  /*08a0*/  LDC.64 R6, c[0x0][0x380] ;  /* 0x0000e000ff067b82 */ /* 0x000e620000000a00 */
[----:B------:R-:W-:-:S07]  /*08b0*/  IMAD.MOV.U32 R11, RZ, RZ, RZ ;  /* 0x000000ffff0b7224 */ /* 0x000fce00078e00ff */
.L_x_14:
[----:B0-----:R-:W-:-:S04]  /*08c0*/  IMAD.IADD R3, R0, 0x1, R11 ;  /* 0x0000000100037824 */ /* 0x001fc800078e020b */
[----:B-1----:R-:W-:-:S05]  /*08d0*/  IMAD.WIDE R2, R3, 0x4, R6 ;  /* 0x0000000403027825 */ /* 0x002fca00078e0206 */
[----:B------:R2:W-:Y:S04]  /*08e0*/  STG.E desc[UR6][R2.64], R9 ;  /* 0x0000000902007986 */ /* 0x0005e8000c101906 */
[----:B------:R-:W3:Y:S01]  /*08f0*/  LDG.E R8, desc[UR6][R4.64] ;  /* 0x0000000604087981 */ /* 0x000ee2000c1e1900 */
[----:B------:R-:W-:-:S05]  /*0900*/  VIADD R11, R11, 0x1 ;  /* 0x000000010b0b7836 */ /* 0x000fca0000000000 */
[----:B---3--:R-:W-:-:S13]  /*0910*/  ISETP.GE.AND P0, PT, R11, R8, PT ;  /* 0x000000080b00720c */ /* 0x008fda0003f06270 */
[----:B--2---:R-:W-:Y:S05]  /*0920*/  @!P0 BRA `(.L_x_14) ;  /* 0xfffffffc00e48947 */ /* 0x004fea000383ffff */
[----:B------:R-:W-:Y:S05]  /*0930*/  EXIT ;  /* 0x000000000000794d */ /* 0x000fea0003800000 */
.L_x_15:
[----:B------:R-:W-:-:S00]  /*0940*/  BRA `(.L_x_15) ;  /* 0xfffffffc00fc7947 */ /* 0x000fc0000383ffff */
[----:B------:R-:W-:-:S00]  /*0950*/  NOP ;  /* 0x0000000000007918 */ /* 0x000fc00000000000 */
        /* <DEDUP_REMOVED lines=10> */
.L_x_16:


//--------------------- .nv.shared._Z9cuda_sortPiS_ii --------------------------
	.section	.nv.shared._Z9cuda_sortPiS_ii,"aw",@nobits
	.sectionflags	@""
	.align	16
	.zero		1024


//--------------------- .nv.shared.reserved.0     --------------------------
	.section	.nv.shared.reserved.0,"aw",@nobits
	.weak		__nv_reservedSMEM_offset_0_alias
	.size		__nv_reservedSMEM_offset_0_alias, 0, 64
	.other		__nv_reservedSMEM_offset_0_alias,@"STO_CUDA_RESERVED_SHARED STV_DEFAULT"
__nv_reservedSMEM_offset_0_alias:
	.zero		0
	.zero		64


//--------------------- .nv.constant0._Z9cuda_sortPiS_ii --------------------------
	.section	.nv.constant0._Z9cuda_sortPiS_ii,"a",@progbits
	.sectionflags	@""
	.align	4
.nv.constant0._Z9cuda_sortPiS_ii:
	.zero		920


//--------------------- SYMBOLS --------------------------

	.type		.nv.reservedSmem.offset0,@object
	.size		.nv.reservedSmem.offset0,0x4
	.type		.nv.reservedSmem.cap,@object
	.size		.nv.reservedSmem.cap,0x4
